//
// Generated by NVIDIA NVVM Compiler
//
// Compiler Build ID: CL-36424714
// Cuda compilation tools, release 13.0, V13.0.88
// Based on NVVM 20.0.0
//

.version 9.0
.target sm_100
.address_size 64

	// .globl	_Z6vecAddPiS_S_

.visible .entry _Z6vecAddPiS_S_(
	.param .u64 .ptr .align 1 _Z6vecAddPiS_S__param_0,
	.param .u64 .ptr .align 1 _Z6vecAddPiS_S__param_1,
	.param .u64 .ptr .align 1 _Z6vecAddPiS_S__param_2
)
{
	.reg .b32 	%r<8>;
	.reg .b64 	%rd<11>;

	ld.param.u64 	%rd1, [_Z6vecAddPiS_S__param_0];
	ld.param.u64 	%rd2, [_Z6vecAddPiS_S__param_1];
	ld.param.u64 	%rd3, [_Z6vecAddPiS_S__param_2];
	cvta.to.global.u64 	%rd4, %rd3;
	cvta.to.global.u64 	%rd5, %rd2;
	cvta.to.global.u64 	%rd6, %rd1;
	mov.u32 	%r1, %ctaid.x;
	mov.u32 	%r2, %ntid.x;
	mov.u32 	%r3, %tid.x;
	mad.lo.s32 	%r4, %r1, %r2, %r3;
	mul.wide.s32 	%rd7, %r4, 4;
	add.s64 	%rd8, %rd6, %rd7;
	ld.global.u32 	%r5, [%rd8];
	add.s64 	%rd9, %rd5, %rd7;
	ld.global.u32 	%r6, [%rd9];
	mad.lo.s32 	%r7, %r5, 10, %r6;
	add.s64 	%rd10, %rd4, %rd7;
	st.global.u32 	[%rd10], %r7;
	ret;

}


// ===== COMPILED SASS (sm_100) =====

	.target	sm_100

	.elftype	@"ET_EXEC"


//--------------------- .note.nv.tkinfo           --------------------------
	.section	.note.nv.tkinfo,"",@"SHT_NOTE"
	.sectionflags	@"SHF_NOTE_NV_TKINFO"
	.tkinfo
        /*0018*/ 	.word	0x00000002
        /*0030*/ 	.string	""
        /*0030*/ 	.string	"ptxas"
        /*0030*/ 	.string	"Cuda compilation tools, release 13.0, V13.0.88"
        /*0030*/ 	.string	"Build cuda_13.0.r13.0/compiler.36424714_0"
        /*0030*/ 	.string	"-arch sm_100 -m 64 "



//--------------------- .note.nv.cuinfo           --------------------------
	.section	.note.nv.cuinfo,"",@"SHT_NOTE"
	.sectionflags	@"SHF_NOTE_NV_CUINFO"
        /*0018*/ 	.short	0x0002
        /*001a*/ 	.short	0x0064
        /*001c*/ 	.short	0x0082
	.zero		2


//--------------------- .nv.info                  --------------------------
	.section	.nv.info,"",@"SHT_CUDA_INFO"
	.align	4


	//----- nvinfo : EIATTR_REGCOUNT
	.align		4
        /*0000*/ 	.byte	0x04, 0x2f
        /*0002*/ 	.short	(.L_1 - .L_0)
	.align		4
.L_0:
        /*0004*/ 	.word	index@(_Z6vecAddPiS_S_)
        /*0008*/ 	.word	0x0000000c


	//----- nvinfo : EIATTR_FRAME_SIZE
	.align		4
.L_1:
        /*000c*/ 	.byte	0x04, 0x11
        /*000e*/ 	.short	(.L_3 - .L_2)
	.align		4
.L_2:
        /*0010*/ 	.word	index@(_Z6vecAddPiS_S_)
        /*0014*/ 	.word	0x00000000


	//----- nvinfo : EIATTR_MIN_STACK_SIZE
	.align		4
.L_3:
        /*0018*/ 	.byte	0x04, 0x12
        /*001a*/ 	.short	(.L_5 - .L_4)
	.align		4
.L_4:
        /*001c*/ 	.word	index@(_Z6vecAddPiS_S_)
        /*0020*/ 	.word	0x00000000
.L_5:


//--------------------- .nv.compat                --------------------------
	.section	.nv.compat,"",@"SHT_CUDA_COMPAT_INFO"
	.align	4
        /*0000*/ 	.byte	0x02, 0x09, 0x00, 0x00, 0x02, 0x02, 0x01, 0x00, 0x02, 0x05, 0x05, 0x00, 0x03, 0x07, 0x01, 0x01
        /*0010*/ 	.byte	0x02, 0x03, 0x00, 0x00, 0x02, 0x06, 0x01, 0x00, 0x04, 0x0b, 0x08, 0x00, 0x09, 0x00, 0x00, 0x00
        /*0020*/ 	.byte	0x00, 0x00, 0x00, 0x00


//--------------------- .nv.info._Z6vecAddPiS_S_  --------------------------
	.section	.nv.info._Z6vecAddPiS_S_,"",@"SHT_CUDA_INFO"
	.sectionflags	@""
	.align	4


	//----- nvinfo : EIATTR_CUDA_API_VERSION
	.align		4
        /*0000*/ 	.byte	0x04, 0x37
        /*0002*/ 	.short	(.L_7 - .L_6)
.L_6:
        /*0004*/ 	.word	0x00000082


	//----- nvinfo : EIATTR_KPARAM_INFO
	.align		4
.L_7:
        /*0008*/ 	.byte	0x04, 0x17
        /*000a*/ 	.short	(.L_9 - .L_8)
.L_8:
        /*000c*/ 	.word	0x00000000
        /*0010*/ 	.short	0x0002
        /*0012*/ 	.short	0x0010
        /*0014*/ 	.byte	0x00, 0xf5, 0x21, 0x00


	//----- nvinfo : EIATTR_KPARAM_INFO
	.align		4
.L_9:
        /*0018*/ 	.byte	0x04, 0x17
        /*001a*/ 	.short	(.L_11 - .L_10)
.L_10:
        /*001c*/ 	.word	0x00000000
        /*0020*/ 	.short	0x0001
        /*0022*/ 	.short	0x0008
        /*0024*/ 	.byte	0x00, 0xf5, 0x21, 0x00


	//----- nvinfo : EIATTR_KPARAM_INFO
	.align		4
.L_11:
        /*0028*/ 	.byte	0x04, 0x17
        /*002a*/ 	.short	(.L_13 - .L_12)
.L_12:
        /*002c*/ 	.word	0x00000000
        /*0030*/ 	.short	0x0000
        /*0032*/ 	.short	0x0000
        /*0034*/ 	.byte	0x00, 0xf5, 0x21, 0x00


	//----- nvinfo : EIATTR_SPARSE_MMA_MASK
	.align		4
.L_13:
        /*0038*/ 	.byte	0x03, 0x50
        /*003a*/ 	.short	0x0000


	//----- nvinfo : EIATTR_MAXREG_COUNT
	.align		4
        /*003c*/ 	.byte	0x03, 0x1b
        /*003e*/ 	.short	0x00ff


	//----- nvinfo : EIATTR_MERCURY_ISA_VERSION
	.align		4
        /*0040*/ 	.byte	0x03, 0x5f
        /*0042*/ 	.short	0x0101


	//----- nvinfo : EIATTR_VRC_CTA_INIT_COUNT
	.align		4
        /*0044*/ 	.byte	0x02, 0x4a
	.zero		1
	.zero		1


	//----- nvinfo : EIATTR_EXIT_INSTR_OFFSETS
	.align		4
        /*0048*/ 	.byte	0x04, 0x1c
        /*004a*/ 	.short	(.L_15 - .L_14)


	//   ....[0]....
.L_14:
        /*004c*/ 	.word	0x00000100


	//----- nvinfo : EIATTR_CBANK_PARAM_SIZE
	.align		4
.L_15:
        /*0050*/ 	.byte	0x03, 0x19
        /*0052*/ 	.short	0x0018


	//----- nvinfo : EIATTR_PARAM_CBANK
	.align		4
        /*0054*/ 	.byte	0x04, 0x0a
        /*0056*/ 	.short	(.L_17 - .L_16)
	.align		4
.L_16:
        /*0058*/ 	.word	index@(.nv.constant0._Z6vecAddPiS_S_)
        /*005c*/ 	.short	0x0380
        /*005e*/ 	.short	0x0018


	//----- nvinfo : EIATTR_SW_WAR
	.align		4
.L_17:
        /*0060*/ 	.byte	0x04, 0x36
        /*0062*/ 	.short	(.L_19 - .L_18)
.L_18:
        /*0064*/ 	.word	0x00000008
.L_19:


//--------------------- .nv.callgraph             --------------------------
	.section	.nv.callgraph,"",@"SHT_CUDA_CALLGRAPH"
	.align	4
	.sectionentsize	8
	.align		4
        /*0000*/ 	.word	0x00000000
	.align		4
        /*0004*/ 	.word	0xffffffff
	.align		4
        /*0008*/ 	.word	0x00000000
	.align		4
        /*000c*/ 	.word	0xfffffffe
	.align		4
        /*0010*/ 	.word	0x00000000
	.align		4
        /*0014*/ 	.word	0xfffffffd
	.align		4
        /*0018*/ 	.word	0x00000000
	.align		4
        /*001c*/ 	.word	0xfffffffc


//--------------------- .text._Z6vecAddPiS_S_     --------------------------
	.section	.text._Z6vecAddPiS_S_,"ax",@progbits
	.align	128
        .global         _Z6vecAddPiS_S_
        .type           _Z6vecAddPiS_S_,@function
        .size           _Z6vecAddPiS_S_,(.L_x_1 - _Z6vecAddPiS_S_)
        .other          _Z6vecAddPiS_S_,@"STO_CUDA_ENTRY STV_DEFAULT"
_Z6vecAddPiS_S_:
.text._Z6vecAddPiS_S_:
[----:B------:R-:W-:Y:S01]  /*0000*/  LDC R1, c[0x0][0x37c] ;  /* 0x0000df00ff017b82 */ /* 0x000fe20000000800 */
[----:B------:R-:W0:Y:S07]  /*0010*/  S2R R0, SR_TID.X ;  /* 0x0000000000007919 */ /* 0x000e2e0000002100 */
[----:B------:R-:W0:Y:S01]  /*0020*/  S2UR UR6, SR_CTAID.X ;  /* 0x00000000000679c3 */ /* 0x000e220000002500 */
[----:B------:R-:W1:Y:S07]  /*0030*/  LDCU.64 UR4, c[0x0][0x358] ;  /* 0x00006b00ff0477ac */ /* 0x000e6e0008000a00 */
[----:B------:R-:W0:Y:S08]  /*0040*/  LDC R9, c[0x0][0x360] ;  /* 0x0000d800ff097b82 */ /* 0x000e300000000800 */
[----:B------:R-:W2:Y:S08]  /*0050*/  LDC.64 R2, c[0x0][0x380] ;  /* 0x0000e000ff027b82 */ /* 0x000eb00000000a00 */
[----:B------:R-:W3:Y:S01]  /*0060*/  LDC.64 R4, c[0x0][0x388] ;  /* 0x0000e200ff047b82 */ /* 0x000ee20000000a00 */
[----:B0-----:R-:W-:-:S07]  /*0070*/  IMAD R9, R9, UR6, R0 ;  /* 0x0000000609097c24 */ /* 0x001fce000f8e0200 */
[----:B------:R-:W0:Y:S01]  /*0080*/  LDC.64 R6, c[0x0][0x390] ;  /* 0x0000e400ff067b82 */ /* 0x000e220000000a00 */
[----:B--2---:R-:W-:-:S06]  /*0090*/  IMAD.WIDE R2, R9, 0x4, R2 ;  /* 0x0000000409027825 */ /* 0x004fcc00078e0202 */
[----:B-1----:R-:W2:Y:S01]  /*00a0*/  LDG.E R2, desc[UR4][R2.64] ;  /* 0x0000000402027981 */ /* 0x002ea2000c1e1900 */
[----:B---3--:R-:W-:-:S06]  /*00b0*/  IMAD.WIDE R4, R9, 0x4, R4 ;  /* 0x0000000409047825 */ /* 0x008fcc00078e0204 */
[----:B------:R-:W2:Y:S01]  /*00c0*/  LDG.E R5, desc[UR4][R4.64] ;  /* 0x0000000404057981 */ /* 0x000ea2000c1e1900 */
[----:B0-----:R-:W-:-:S04]  /*00d0*/  IMAD.WIDE R6, R9, 0x4, R6 ;  /* 0x0000000409067825 */ /* 0x001fc800078e0206 */
[----:B--2---:R-:W-:-:S05]  /*00e0*/  IMAD R9, R2, 0xa, R5 ;  /* 0x0000000a02097824 */ /* 0x004fca00078e0205 */
[----:B------:R-:W-:Y:S01]  /*00f0*/  STG.E desc[UR4][R6.64], R9 ;  /* 0x0000000906007986 */ /* 0x000fe2000c101904 */
[----:B------:R-:W-:Y:S05]  /*0100*/  EXIT ;  /* 0x000000000000794d */ /* 0x000fea0003800000 */
.L_x_0:
[----:B------:R-:W-:-:S00]  /*0110*/  BRA `(.L_x_0) ;  /* 0xfffffffc00fc7947 */ /* 0x000fc0000383ffff */
[----:B------:R-:W-:-:S00]  /*0120*/  NOP ;  /* 0x0000000000007918 */ /* 0x000fc00000000000 */
        /* <DEDUP_REMOVED lines=13> */
.L_x_1:


//--------------------- .nv.shared.reserved.0     --------------------------
	.section	.nv.shared.reserved.0,"aw",@nobits
	.weak		__nv_reservedSMEM_offset_0_alias
	.size		__nv_reservedSMEM_offset_0_alias, 0, 64
	.other		__nv_reservedSMEM_offset_0_alias,@"STO_CUDA_RESERVED_SHARED STV_DEFAULT"
__nv_reservedSMEM_offset_0_alias:
	.zero		0
	.zero		64


//--------------------- .nv.constant0._Z6vecAddPiS_S_ --------------------------
	.section	.nv.constant0._Z6vecAddPiS_S_,"a",@progbits
	.sectionflags	@""
	.align	4
.nv.constant0._Z6vecAddPiS_S_:
	.zero		920


//--------------------- SYMBOLS --------------------------

	.type		.nv.reservedSmem.offset0,@object
	.size		.nv.reservedSmem.offset0,0x4
